	.headerflags	@"EF_CUDA_TEXMODE_UNIFIED EF_CUDA_64BIT_ADDRESS EF_CUDA_ACCELERATORS EF_CUDA_SM90 EF_CUDA_VIRTUAL_SM(EF_CUDA_SM90)"
	.elftype	@"ET_EXEC"


//--------------------- .nv.info                  --------------------------
	.section	.nv.info,"",@"SHT_CUDA_INFO"
	.align	4


	//----- nvinfo : EIATTR_REGCOUNT
	.align		4
        /*0000*/ 	.byte	0x04, 0x2f
        /*0002*/ 	.short	(.L_1 - .L_0)
	.align		4
.L_0:
        /*0004*/ 	.word	index@(triton_poi_fused__prelu_kernel_add_5)
        /*0008*/ 	.word	0x00000014


	//----- nvinfo : EIATTR_MIN_STACK_SIZE
	.align		4
.L_1:
        /*000c*/ 	.byte	0x04, 0x12
        /*000e*/ 	.short	(.L_3 - .L_2)
	.align		4
.L_2:
        /*0010*/ 	.word	index@(triton_poi_fused__prelu_kernel_add_5)
        /*0014*/ 	.word	0x00000000


	//----- nvinfo : EIATTR_FRAME_SIZE
	.align		4
.L_3:
        /*0018*/ 	.byte	0x04, 0x11
        /*001a*/ 	.short	(.L_5 - .L_4)
	.align		4
.L_4:
        /*001c*/ 	.word	index@(triton_poi_fused__prelu_kernel_add_5)
        /*0020*/ 	.word	0x00000000


	//----- nvinfo : EIATTR_MIN_STACK_SIZE
	.align		4
.L_5:
        /*0024*/ 	.byte	0x04, 0x12
        /*0026*/ 	.short	(.L_7 - .L_6)
	.align		4
.L_6:
        /*0028*/ 	.word	index@(triton_poi_fused__prelu_kernel_add_5)
        /*002c*/ 	.word	0x00000000
.L_7:


//--------------------- .nv.info.triton_poi_fused__prelu_kernel_add_5 --------------------------
	.section	.nv.info.triton_poi_fused__prelu_kernel_add_5,"",@"SHT_CUDA_INFO"
	.sectionflags	@""
	.align	4


	//----- nvinfo : EIATTR_CUDA_API_VERSION
	.align		4
        /*0000*/ 	.byte	0x04, 0x37
        /*0002*/ 	.short	(.L_9 - .L_8)
.L_8:
        /*0004*/ 	.word	0x0000007c


	//----- nvinfo : EIATTR_KPARAM_INFO
	.align		4
.L_9:
        /*0008*/ 	.byte	0x04, 0x17
        /*000a*/ 	.short	(.L_11 - .L_10)
.L_10:
        /*000c*/ 	.word	0x00000000
        /*0010*/ 	.short	0x0004
        /*0012*/ 	.short	0x0020
        /*0014*/ 	.byte	0x00, 0xf0, 0x11, 0x00


	//----- nvinfo : EIATTR_KPARAM_INFO
	.align		4
.L_11:
        /*0018*/ 	.byte	0x04, 0x17
        /*001a*/ 	.short	(.L_13 - .L_12)
.L_12:
        /*001c*/ 	.word	0x00000000
        /*0020*/ 	.short	0x0003
        /*0022*/ 	.short	0x0018
        /*0024*/ 	.byte	0x00, 0xf4, 0x21, 0x00


	//----- nvinfo : EIATTR_KPARAM_INFO
	.align		4
.L_13:
        /*0028*/ 	.byte	0x04, 0x17
        /*002a*/ 	.short	(.L_15 - .L_14)
.L_14:
        /*002c*/ 	.word	0x00000000
        /*0030*/ 	.short	0x0002
        /*0032*/ 	.short	0x0010
        /*0034*/ 	.byte	0x00, 0xf4, 0x21, 0x00


	//----- nvinfo : EIATTR_KPARAM_INFO
	.align		4
.L_15:
        /*0038*/ 	.byte	0x04, 0x17
        /*003a*/ 	.short	(.L_17 - .L_16)
.L_16:
        /*003c*/ 	.word	0x00000000
        /*0040*/ 	.short	0x0001
        /*0042*/ 	.short	0x0008
        /*0044*/ 	.byte	0x00, 0xf4, 0x21, 0x00


	//----- nvinfo : EIATTR_KPARAM_INFO
	.align		4
.L_17:
        /*0048*/ 	.byte	0x04, 0x17
        /*004a*/ 	.short	(.L_19 - .L_18)
.L_18:
        /*004c*/ 	.word	0x00000000
        /*0050*/ 	.short	0x0000
        /*0052*/ 	.short	0x0000
        /*0054*/ 	.byte	0x00, 0xf4, 0x21, 0x00


	//----- nvinfo : EIATTR_SPARSE_MMA_MASK
	.align		4
.L_19:
        /*0058*/ 	.byte	0x03, 0x50
        /*005a*/ 	.short	0x0000


	//----- nvinfo : EIATTR_MAXREG_COUNT
	.align		4
        /*005c*/ 	.byte	0x03, 0x1b
        /*005e*/ 	.short	0x00ff


	//----- nvinfo : EIATTR_EXIT_INSTR_OFFSETS
	.align		4
        /*0060*/ 	.byte	0x04, 0x1c
        /*0062*/ 	.short	(.L_21 - .L_20)


	//   ....[0]....
.L_20:
        /*0064*/ 	.word	0x00000300


	//   ....[1]....
        /*0068*/ 	.word	0x00000320


	//----- nvinfo : EIATTR_REQNTID
	.align		4
.L_21:
        /*006c*/ 	.byte	0x04, 0x10
        /*006e*/ 	.short	(.L_23 - .L_22)
.L_22:
        /*0070*/ 	.word	0x00000080
        /*0074*/ 	.word	0x00000001
        /*0078*/ 	.word	0x00000001


	//----- nvinfo : EIATTR_CBANK_PARAM_SIZE
	.align		4
.L_23:
        /*007c*/ 	.byte	0x03, 0x19
        /*007e*/ 	.short	0x0024


	//----- nvinfo : EIATTR_PARAM_CBANK
	.align		4
        /*0080*/ 	.byte	0x04, 0x0a
        /*0082*/ 	.short	(.L_25 - .L_24)
	.align		4
.L_24:
        /*0084*/ 	.word	index@(.nv.constant0.triton_poi_fused__prelu_kernel_add_5)
        /*0088*/ 	.short	0x0210
        /*008a*/ 	.short	0x0024


	//----- nvinfo : EIATTR_SW_WAR
	.align		4
.L_25:
        /*008c*/ 	.byte	0x04, 0x36
        /*008e*/ 	.short	(.L_27 - .L_26)
.L_26:
        /*0090*/ 	.word	0x00000008
.L_27:


//--------------------- .nv.callgraph             --------------------------
	.section	.nv.callgraph,"",@"SHT_CUDA_CALLGRAPH"
	.align	4
	.sectionentsize	8
	.align		4
        /*0000*/ 	.word	0x00000000
	.align		4
        /*0004*/ 	.word	0xffffffff
	.align		4
        /*0008*/ 	.word	0x00000000
	.align		4
        /*000c*/ 	.word	0xfffffffe
	.align		4
        /*0010*/ 	.word	0x00000000
	.align		4
        /*0014*/ 	.word	0xfffffffd
	.align		4
        /*0018*/ 	.word	0x00000000
	.align		4
        /*001c*/ 	.word	0xfffffffc


//--------------------- .text.triton_poi_fused__prelu_kernel_add_5 --------------------------
	.section	.text.triton_poi_fused__prelu_kernel_add_5,"ax",@progbits
	.align	128
        .global         triton_poi_fused__prelu_kernel_add_5
        .type           triton_poi_fused__prelu_kernel_add_5,@function
        .size           triton_poi_fused__prelu_kernel_add_5,(.L_x_1 - triton_poi_fused__prelu_kernel_add_5)
        .other          triton_poi_fused__prelu_kernel_add_5,@"STO_CUDA_ENTRY STV_DEFAULT"
triton_poi_fused__prelu_kernel_add_5:
.text.triton_poi_fused__prelu_kernel_add_5:
[----:B------:R-:W0:Y:S02]  /*0000*/  LDC R1, c[0x0][0x28] ;  /* 0x00000a00ff017b82 */ /* 0x000e240000000800 */
[----:B------:R-:W1:Y:S01]  /*0010*/  S2R R0, SR_TID.X ;  /* 0x0000000000007919 */ /* 0x000e620000002100 */
[----:B------:R-:W2:Y:S01]  /*0020*/  LDC.64 R8, c[0x0][0x210] ;  /* 0x00008400ff087b82 */ /* 0x000ea20000000a00 */
[----:B------:R-:W-:Y:S01]  /*0030*/  ULDC.64 UR4, c[0x0][0x208] ;  /* 0x0000820000047ab9 */ /* 0x000fe20000000a00 */
[----:B------:R-:W3:Y:S06]  /*0040*/  S2R R3, SR_CTAID.X ;  /* 0x0000000000037919 */ /* 0x000eec0000002500 */
[----:B------:R-:W4:Y:S08]  /*0050*/  LDC.64 R6, c[0x0][0x218] ;  /* 0x00008600ff067b82 */ /* 0x000f300000000a00 */
[----:B------:R-:W5:Y:S01]  /*0060*/  LDC.64 R4, c[0x0][0x220] ;  /* 0x00008800ff047b82 */ /* 0x000f620000000a00 */
[----:B-1----:R-:W-:-:S04]  /*0070*/  SHF.L.U32 R0, R0, 0x1, RZ ;  /* 0x0000000100007819 */ /* 0x002fc800000006ff */
[----:B------:R-:W-:-:S04]  /*0080*/  LOP3.LUT R0, R0, 0xfe, RZ, 0xc0, !PT ;  /* 0x000000fe00007812 */ /* 0x000fc800078ec0ff */
[----:B---3--:R-:W-:-:S04]  /*0090*/  LEA R0, R3, R0, 0x8 ;  /* 0x0000000003007211 */ /* 0x008fc800078e40ff */
[----:B------:R-:W-:Y:S01]  /*00a0*/  IADD3 R10, R0, 0x1, RZ ;  /* 0x00000001000a7810 */ /* 0x000fe20007ffe0ff */
[C---:B------:R-:W-:Y:S01]  /*00b0*/  IMAD.HI R2, R0.reuse, 0x4ec4ec4f, RZ ;  /* 0x4ec4ec4f00027827 */ /* 0x040fe200078e02ff */
[----:B------:R-:W-:-:S03]  /*00c0*/  ISETP.GE.AND P2, PT, R0, 0x1a00, PT ;  /* 0x00001a000000780c */ /* 0x000fc60003f46270 */
[----:B------:R-:W-:Y:S01]  /*00d0*/  IMAD.HI R12, R10, 0x4ec4ec4f, RZ ;  /* 0x4ec4ec4f0a0c7827 */ /* 0x000fe200078e02ff */
[----:B------:R-:W-:-:S03]  /*00e0*/  SHF.R.U32.HI R3, RZ, 0x1f, R2 ;  /* 0x0000001fff037819 */ /* 0x000fc60000011602 */
[----:B--2---:R-:W-:Y:S01]  /*00f0*/  IMAD.WIDE R8, R0, 0x4, R8 ;  /* 0x0000000400087825 */ /* 0x004fe200078e0208 */
[----:B------:R-:W-:Y:S02]  /*0100*/  LEA.HI.SX32 R11, R2, R3, 0x1c ;  /* 0x00000003020b7211 */ /* 0x000fe400078fe2ff */
[----:B------:R-:W-:-:S04]  /*0110*/  SHF.R.U32.HI R3, RZ, 0x1f, R12 ;  /* 0x0000001fff037819 */ /* 0x000fc8000001160c */
[----:B------:R-:W-:Y:S02]  /*0120*/  LEA.HI.SX32 R13, R12, R3, 0x1c ;  /* 0x000000030c0d7211 */ /* 0x000fe400078fe2ff */
[----:B------:R-:W-:Y:S02]  /*0130*/  CS2R R2, SRZ ;  /* 0x0000000000027805 */ /* 0x000fe4000001ff00 */
[----:B------:R-:W-:Y:S01]  /*0140*/  SHF.R.S32.HI R12, RZ, 0x1f, R11 ;  /* 0x0000001fff0c7819 */ /* 0x000fe2000001140b */
[----:B------:R-:W-:-:S03]  /*0150*/  IMAD R14, R13, -0x34, R10 ;  /* 0xffffffcc0d0e7824 */ /* 0x000fc600078e020a */
[----:B------:R-:W-:Y:S01]  /*0160*/  LEA.HI R12, R12, R11, RZ, 0x5 ;  /* 0x0000000b0c0c7211 */ /* 0x000fe200078f28ff */
[C---:B------:R-:W-:Y:S01]  /*0170*/  IMAD R10, R11.reuse, -0x34, R0 ;  /* 0xffffffcc0b0a7824 */ /* 0x040fe200078e0200 */
[----:B------:R1:W2:Y:S02]  /*0180*/  @!P2 LDG.E.64 R2, desc[UR4][R8.64] ;  /* 0x000000040802a981 */ /* 0x0002a4000c1e1b00 */
[----:B------:R-:W-:Y:S01]  /*0190*/  LOP3.LUT R12, R12, 0xffffffe0, RZ, 0xc0, !PT ;  /* 0xffffffe00c0c7812 */ /* 0x000fe200078ec0ff */
[C---:B------:R-:W-:Y:S02]  /*01a0*/  IMAD R10, R11.reuse, 0x36, R10 ;  /* 0x000000360b0a7824 */ /* 0x040fe400078e020a */
[C---:B------:R-:W-:Y:S02]  /*01b0*/  IMAD R14, R11.reuse, 0x36, R14 ;  /* 0x000000360b0e7824 */ /* 0x040fe400078e020e */
[----:B------:R-:W-:Y:S01]  /*01c0*/  IMAD.IADD R11, R11, 0x1, -R12 ;  /* 0x000000010b0b7824 */ /* 0x000fe200078e0a0c */
[----:B------:R-:W-:-:S02]  /*01d0*/  IADD3 R15, R10, 0x1, RZ ;  /* 0x000000010a0f7810 */ /* 0x000fc40007ffe0ff */
[----:B------:R-:W-:Y:S01]  /*01e0*/  CS2R R12, SRZ ;  /* 0x00000000000c7805 */ /* 0x000fe2000001ff00 */
[----:B------:R-:W-:Y:S01]  /*01f0*/  VIADD R17, R14, 0x1 ;  /* 0x000000010e117836 */ /* 0x000fe20000000000 */
[----:B-1----:R-:W1:Y:S01]  /*0200*/  LDC.64 R8, c[0x0][0x228] ;  /* 0x00008a00ff087b82 */ /* 0x002e620000000a00 */
[----:B----4-:R-:W-:-:S04]  /*0210*/  IMAD.WIDE R6, R11, 0x4, R6 ;  /* 0x000000040b067825 */ /* 0x010fc800078e0206 */
[--C-:B-----5:R-:W-:Y:S01]  /*0220*/  IMAD.WIDE R10, R15, 0x4, R4.reuse ;  /* 0x000000040f0a7825 */ /* 0x120fe200078e0204 */
[----:B------:R-:W-:Y:S01]  /*0230*/  CS2R R14, SRZ ;  /* 0x00000000000e7805 */ /* 0x000fe2000001ff00 */
[----:B------:R-:W3:Y:S02]  /*0240*/  @!P2 LDG.E.EL R13, desc[UR4][R6.64] ;  /* 0x00000004060da981 */ /* 0x000ee4000c2e1900 */
[----:B------:R-:W-:Y:S02]  /*0250*/  IMAD.WIDE R4, R17, 0x4, R4 ;  /* 0x0000000411047825 */ /* 0x000fe400078e0204 */
[----:B------:R-:W4:Y:S04]  /*0260*/  @!P2 LDG.E.EL R12, desc[UR4][R6.64] ;  /* 0x00000004060ca981 */ /* 0x000f28000c2e1900 */
[----:B------:R-:W5:Y:S04]  /*0270*/  @!P2 LDG.E R15, desc[UR4][R10.64] ;  /* 0x000000040a0fa981 */ /* 0x000f68000c1e1900 */
[----:B------:R-:W5:Y:S01]  /*0280*/  @!P2 LDG.E R14, desc[UR4][R4.64] ;  /* 0x00000004040ea981 */ /* 0x000f62000c1e1900 */
[----:B-1----:R-:W-:Y:S01]  /*0290*/  IMAD.WIDE R8, R0, 0x4, R8 ;  /* 0x0000000400087825 */ /* 0x002fe200078e0208 */
[----:B--2---:R-:W-:-:S02]  /*02a0*/  FSETP.GT.AND P0, PT, R2, RZ, PT ;  /* 0x000000ff0200720b */ /* 0x004fc40003f04000 */
[----:B------:R-:W-:-:S11]  /*02b0*/  FSETP.GT.AND P1, PT, R3, RZ, PT ;  /* 0x000000ff0300720b */ /* 0x000fd60003f24000 */
[----:B---3--:R-:W-:Y:S02]  /*02c0*/  @!P0 FMUL R2, R13, R2 ;  /* 0x000000020d028220 */ /* 0x008fe40000400000 */
[----:B----4-:R-:W-:Y:S02]  /*02d0*/  @!P1 FMUL R3, R12, R3 ;  /* 0x000000030c039220 */ /* 0x010fe40000400000 */
[----:B-----5:R-:W-:Y:S02]  /*02e0*/  FADD R2, R2, R15 ;  /* 0x0000000f02027221 */ /* 0x020fe40000000000 */
[----:B------:R-:W-:Y:S01]  /*02f0*/  FADD R3, R3, R14 ;  /* 0x0000000e03037221 */ /* 0x000fe20000000000 */
[----:B------:R-:W-:Y:S06]  /*0300*/  @P2 EXIT ;  /* 0x000000000000294d */ /* 0x000fec0003800000 */
[----:B------:R-:W-:Y:S01]  /*0310*/  STG.E.64 desc[UR4][R8.64], R2 ;  /* 0x0000000208007986 */ /* 0x000fe2000c101b04 */
[----:B------:R-:W-:Y:S05]  /*0320*/  EXIT ;  /* 0x000000000000794d */ /* 0x000fea0003800000 */
.L_x_0:
[----:B------:R-:W-:-:S00]  /*0330*/  BRA `(.L_x_0) ;  /* 0xfffffffc00fc7947 */ /* 0x000fc0000383ffff */
[----:B------:R-:W-:-:S00]  /*0340*/  NOP ;  /* 0x0000000000007918 */ /* 0x000fc00000000000 */
        /* <DEDUP_REMOVED lines=11> */
.L_x_1:


//--------------------- .nv.constant0.triton_poi_fused__prelu_kernel_add_5 --------------------------
	.section	.nv.constant0.triton_poi_fused__prelu_kernel_add_5,"a",@progbits
	.sectionflags	@""
	.align	4
.nv.constant0.triton_poi_fused__prelu_kernel_add_5:
	.zero		564
